	.headerflags	@"EF_CUDA_TEXMODE_UNIFIED EF_CUDA_64BIT_ADDRESS EF_CUDA_ACCELERATORS EF_CUDA_SM90 EF_CUDA_VIRTUAL_SM(EF_CUDA_SM90)"
	.elftype	@"ET_EXEC"


//--------------------- .nv.info                  --------------------------
	.section	.nv.info,"",@"SHT_CUDA_INFO"
	.align	4


	//----- nvinfo : EIATTR_REGCOUNT
	.align		4
        /*0000*/ 	.byte	0x04, 0x2f
        /*0002*/ 	.short	(.L_1 - .L_0)
	.align		4
.L_0:
        /*0004*/ 	.word	index@(triton_poi_fused_add_clamp_10)
        /*0008*/ 	.word	0x00000008


	//----- nvinfo : EIATTR_MIN_STACK_SIZE
	.align		4
.L_1:
        /*000c*/ 	.byte	0x04, 0x12
        /*000e*/ 	.short	(.L_3 - .L_2)
	.align		4
.L_2:
        /*0010*/ 	.word	index@(triton_poi_fused_add_clamp_10)
        /*0014*/ 	.word	0x00000000


	//----- nvinfo : EIATTR_FRAME_SIZE
	.align		4
.L_3:
        /*0018*/ 	.byte	0x04, 0x11
        /*001a*/ 	.short	(.L_5 - .L_4)
	.align		4
.L_4:
        /*001c*/ 	.word	index@(triton_poi_fused_add_clamp_10)
        /*0020*/ 	.word	0x00000000


	//----- nvinfo : EIATTR_MIN_STACK_SIZE
	.align		4
.L_5:
        /*0024*/ 	.byte	0x04, 0x12
        /*0026*/ 	.short	(.L_7 - .L_6)
	.align		4
.L_6:
        /*0028*/ 	.word	index@(triton_poi_fused_add_clamp_10)
        /*002c*/ 	.word	0x00000000
.L_7:


//--------------------- .nv.info.triton_poi_fused_add_clamp_10 --------------------------
	.section	.nv.info.triton_poi_fused_add_clamp_10,"",@"SHT_CUDA_INFO"
	.sectionflags	@""
	.align	4


	//----- nvinfo : EIATTR_CUDA_API_VERSION
	.align		4
        /*0000*/ 	.byte	0x04, 0x37
        /*0002*/ 	.short	(.L_9 - .L_8)
.L_8:
        /*0004*/ 	.word	0x0000007c


	//----- nvinfo : EIATTR_KPARAM_INFO
	.align		4
.L_9:
        /*0008*/ 	.byte	0x04, 0x17
        /*000a*/ 	.short	(.L_11 - .L_10)
.L_10:
        /*000c*/ 	.word	0x00000000
        /*0010*/ 	.short	0x0001
        /*0012*/ 	.short	0x0008
        /*0014*/ 	.byte	0x00, 0xf0, 0x11, 0x00


	//----- nvinfo : EIATTR_KPARAM_INFO
	.align		4
.L_11:
        /*0018*/ 	.byte	0x04, 0x17
        /*001a*/ 	.short	(.L_13 - .L_12)
.L_12:
        /*001c*/ 	.word	0x00000000
        /*0020*/ 	.short	0x0000
        /*0022*/ 	.short	0x0000
        /*0024*/ 	.byte	0x00, 0xf4, 0x21, 0x00


	//----- nvinfo : EIATTR_SPARSE_MMA_MASK
	.align		4
.L_13:
        /*0028*/ 	.byte	0x03, 0x50
        /*002a*/ 	.short	0x0000


	//----- nvinfo : EIATTR_MAXREG_COUNT
	.align		4
        /*002c*/ 	.byte	0x03, 0x1b
        /*002e*/ 	.short	0x00ff


	//----- nvinfo : EIATTR_EXIT_INSTR_OFFSETS
	.align		4
        /*0030*/ 	.byte	0x04, 0x1c
        /*0032*/ 	.short	(.L_15 - .L_14)


	//   ....[0]....
.L_14:
        /*0034*/ 	.word	0x00000120


	//   ....[1]....
        /*0038*/ 	.word	0x00000150


	//----- nvinfo : EIATTR_REQNTID
	.align		4
.L_15:
        /*003c*/ 	.byte	0x04, 0x10
        /*003e*/ 	.short	(.L_17 - .L_16)
.L_16:
        /*0040*/ 	.word	0x00000020
        /*0044*/ 	.word	0x00000001
        /*0048*/ 	.word	0x00000001


	//----- nvinfo : EIATTR_CBANK_PARAM_SIZE
	.align		4
.L_17:
        /*004c*/ 	.byte	0x03, 0x19
        /*004e*/ 	.short	0x000c


	//----- nvinfo : EIATTR_PARAM_CBANK
	.align		4
        /*0050*/ 	.byte	0x04, 0x0a
        /*0052*/ 	.short	(.L_19 - .L_18)
	.align		4
.L_18:
        /*0054*/ 	.word	index@(.nv.constant0.triton_poi_fused_add_clamp_10)
        /*0058*/ 	.short	0x0210
        /*005a*/ 	.short	0x000c


	//----- nvinfo : EIATTR_SW_WAR
	.align		4
.L_19:
        /*005c*/ 	.byte	0x04, 0x36
        /*005e*/ 	.short	(.L_21 - .L_20)
.L_20:
        /*0060*/ 	.word	0x00000008
.L_21:


//--------------------- .nv.callgraph             --------------------------
	.section	.nv.callgraph,"",@"SHT_CUDA_CALLGRAPH"
	.align	4
	.sectionentsize	8
	.align		4
        /*0000*/ 	.word	0x00000000
	.align		4
        /*0004*/ 	.word	0xffffffff
	.align		4
        /*0008*/ 	.word	0x00000000
	.align		4
        /*000c*/ 	.word	0xfffffffe
	.align		4
        /*0010*/ 	.word	0x00000000
	.align		4
        /*0014*/ 	.word	0xfffffffd
	.align		4
        /*0018*/ 	.word	0x00000000
	.align		4
        /*001c*/ 	.word	0xfffffffc


//--------------------- .text.triton_poi_fused_add_clamp_10 --------------------------
	.section	.text.triton_poi_fused_add_clamp_10,"ax",@progbits
	.align	128
        .global         triton_poi_fused_add_clamp_10
        .type           triton_poi_fused_add_clamp_10,@function
        .size           triton_poi_fused_add_clamp_10,(.L_x_1 - triton_poi_fused_add_clamp_10)
        .other          triton_poi_fused_add_clamp_10,@"STO_CUDA_ENTRY STV_DEFAULT"
triton_poi_fused_add_clamp_10:
.text.triton_poi_fused_add_clamp_10:
[----:B------:R-:W0:Y:S02]  /*0000*/  LDC R1, c[0x0][0x28] ;  /* 0x00000a00ff017b82 */ /* 0x000e240000000800 */
[----:B------:R-:W1:Y:S01]  /*0010*/  S2R R2, SR_TID.X ;  /* 0x0000000000027919 */ /* 0x000e620000002100 */
[----:B------:R-:W-:Y:S01]  /*0020*/  IMAD.MOV.U32 R5, RZ, RZ, 0x3f000000 ;  /* 0x3f000000ff057424 */ /* 0x000fe200078e00ff */
[----:B------:R-:W2:Y:S01]  /*0030*/  S2R R3, SR_CTAID.X ;  /* 0x0000000000037919 */ /* 0x000ea20000002500 */
[C---:B-1----:R-:W-:Y:S02]  /*0040*/  LOP3.LUT R0, R2.reuse, 0xf, RZ, 0xc0, !PT ;  /* 0x0000000f02007812 */ /* 0x042fe400078ec0ff */
[----:B------:R-:W-:-:S03]  /*0050*/  LOP3.LUT P0, RZ, R2, 0x10, RZ, 0xc0, !PT ;  /* 0x0000001002ff7812 */ /* 0x000fc6000780c0ff */
[----:B--2---:R-:W-:-:S05]  /*0060*/  IMAD R3, R3, 0x10, R0 ;  /* 0x0000001003037824 */ /* 0x004fca00078e0200 */
[----:B------:R-:W-:Y:S02]  /*0070*/  I2FP.F32.S32 R0, R3 ;  /* 0x0000000300007245 */ /* 0x000fe40000201400 */
[----:B------:R-:W-:-:S03]  /*0080*/  ISETP.LT.AND P0, PT, R3, 0x10, !P0 ;  /* 0x000000100300780c */ /* 0x000fc60004701270 */
[----:B------:R-:W-:-:S04]  /*0090*/  FADD R0, R0, 0.5 ;  /* 0x3f00000000007421 */ /* 0x000fc80000000000 */
[----:B------:R-:W-:Y:S02]  /*00a0*/  FFMA R0, R0, R5, -0.5 ;  /* 0xbf00000000007423 */ /* 0x000fe40000000005 */
[----:B------:R-:W1:Y:S03]  /*00b0*/  LDC.64 R4, c[0x0][0x210] ;  /* 0x00008400ff047b82 */ /* 0x000e660000000a00 */
[----:B------:R-:W-:-:S06]  /*00c0*/  FMNMX R0, RZ, R0, !PT ;  /* 0x00000000ff007209 */ /* 0x000fcc0007800000 */
[----:B------:R-:W2:Y:S02]  /*00d0*/  F2I.TRUNC.NTZ R0, R0 ;  /* 0x0000000000007305 */ /* 0x000ea4000020f100 */
[----:B--2---:R-:W-:Y:S01]  /*00e0*/  VIMNMX R2, R0, 0x6, PT ;  /* 0x0000000600027848 */ /* 0x004fe20003fe0100 */
[----:B-1----:R-:W-:-:S04]  /*00f0*/  IMAD.WIDE R4, R3, 0x8, R4 ;  /* 0x0000000803047825 */ /* 0x002fc800078e0204 */
[----:B------:R-:W-:-:S05]  /*0100*/  VIADD R2, R2, 0x1 ;  /* 0x0000000102027836 */ /* 0x000fca0000000000 */
[----:B------:R-:W-:Y:S01]  /*0110*/  SHF.R.S32.HI R3, RZ, 0x1f, R2 ;  /* 0x0000001fff037819 */ /* 0x000fe20000011402 */
[----:B------:R-:W-:Y:S06]  /*0120*/  @!P0 EXIT ;  /* 0x000000000000894d */ /* 0x000fec0003800000 */
[----:B------:R-:W-:Y:S02]  /*0130*/  ULDC.64 UR4, c[0x0][0x208] ;  /* 0x0000820000047ab9 */ /* 0x000fe40000000a00 */
[----:B------:R-:W-:Y:S01]  /*0140*/  STG.E.64 desc[UR4][R4.64], R2 ;  /* 0x0000000204007986 */ /* 0x000fe2000c101b04 */
[----:B------:R-:W-:Y:S05]  /*0150*/  EXIT ;  /* 0x000000000000794d */ /* 0x000fea0003800000 */
.L_x_0:
[----:B------:R-:W-:-:S00]  /*0160*/  BRA `(.L_x_0) ;  /* 0xfffffffc00fc7947 */ /* 0x000fc0000383ffff */
[----:B------:R-:W-:-:S00]  /*0170*/  NOP ;  /* 0x0000000000007918 */ /* 0x000fc00000000000 */
        /* <DEDUP_REMOVED lines=8> */
.L_x_1:


//--------------------- .nv.constant0.triton_poi_fused_add_clamp_10 --------------------------
	.section	.nv.constant0.triton_poi_fused_add_clamp_10,"a",@progbits
	.sectionflags	@""
	.align	4
.nv.constant0.triton_poi_fused_add_clamp_10:
	.zero		540
